//
// Generated by NVIDIA NVVM Compiler
//
// Compiler Build ID: CL-36424714
// Cuda compilation tools, release 13.0, V13.0.88
// Based on NVVM 20.0.0
//

.version 9.0
.target sm_100
.address_size 64

	// .globl	_Z1KPi

.visible .entry _Z1KPi(
	.param .u64 .ptr .align 1 _Z1KPi_param_0
)
{
	.reg .b32 	%r<3>;
	.reg .b64 	%rd<5>;

	ld.param.u64 	%rd1, [_Z1KPi_param_0];
	cvta.to.global.u64 	%rd2, %rd1;
	mov.u32 	%r1, %tid.x;
	add.s32 	%r2, %r1, 1;
	mul.wide.u32 	%rd3, %r1, 4;
	add.s64 	%rd4, %rd2, %rd3;
	st.global.u32 	[%rd4], %r2;
	ret;

}


// ===== COMPILED SASS (sm_100) =====

	.target	sm_100

	.elftype	@"ET_EXEC"


//--------------------- .note.nv.tkinfo           --------------------------
	.section	.note.nv.tkinfo,"",@"SHT_NOTE"
	.sectionflags	@"SHF_NOTE_NV_TKINFO"
	.tkinfo
        /*0018*/ 	.word	0x00000002
        /*0030*/ 	.string	""
        /*0030*/ 	.string	"ptxas"
        /*0030*/ 	.string	"Cuda compilation tools, release 13.0, V13.0.88"
        /*0030*/ 	.string	"Build cuda_13.0.r13.0/compiler.36424714_0"
        /*0030*/ 	.string	"-arch sm_100 -m 64 "



//--------------------- .note.nv.cuinfo           --------------------------
	.section	.note.nv.cuinfo,"",@"SHT_NOTE"
	.sectionflags	@"SHF_NOTE_NV_CUINFO"
        /*0018*/ 	.short	0x0002
        /*001a*/ 	.short	0x0064
        /*001c*/ 	.short	0x0082
	.zero		2


//--------------------- .nv.info                  --------------------------
	.section	.nv.info,"",@"SHT_CUDA_INFO"
	.align	4


	//----- nvinfo : EIATTR_REGCOUNT
	.align		4
        /*0000*/ 	.byte	0x04, 0x2f
        /*0002*/ 	.short	(.L_1 - .L_0)
	.align		4
.L_0:
        /*0004*/ 	.word	index@(_Z1KPi)
        /*0008*/ 	.word	0x00000008


	//----- nvinfo : EIATTR_FRAME_SIZE
	.align		4
.L_1:
        /*000c*/ 	.byte	0x04, 0x11
        /*000e*/ 	.short	(.L_3 - .L_2)
	.align		4
.L_2:
        /*0010*/ 	.word	index@(_Z1KPi)
        /*0014*/ 	.word	0x00000000


	//----- nvinfo : EIATTR_MIN_STACK_SIZE
	.align		4
.L_3:
        /*0018*/ 	.byte	0x04, 0x12
        /*001a*/ 	.short	(.L_5 - .L_4)
	.align		4
.L_4:
        /*001c*/ 	.word	index@(_Z1KPi)
        /*0020*/ 	.word	0x00000000
.L_5:


//--------------------- .nv.compat                --------------------------
	.section	.nv.compat,"",@"SHT_CUDA_COMPAT_INFO"
	.align	4
        /*0000*/ 	.byte	0x02, 0x09, 0x00, 0x00, 0x02, 0x02, 0x01, 0x00, 0x02, 0x05, 0x05, 0x00, 0x03, 0x07, 0x01, 0x01
        /*0010*/ 	.byte	0x02, 0x03, 0x00, 0x00, 0x02, 0x06, 0x01, 0x00, 0x04, 0x0b, 0x08, 0x00, 0x09, 0x00, 0x00, 0x00
        /*0020*/ 	.byte	0x00, 0x00, 0x00, 0x00


//--------------------- .nv.info._Z1KPi           --------------------------
	.section	.nv.info._Z1KPi,"",@"SHT_CUDA_INFO"
	.sectionflags	@""
	.align	4


	//----- nvinfo : EIATTR_CUDA_API_VERSION
	.align		4
        /*0000*/ 	.byte	0x04, 0x37
        /*0002*/ 	.short	(.L_7 - .L_6)
.L_6:
        /*0004*/ 	.word	0x00000082


	//----- nvinfo : EIATTR_KPARAM_INFO
	.align		4
.L_7:
        /*0008*/ 	.byte	0x04, 0x17
        /*000a*/ 	.short	(.L_9 - .L_8)
.L_8:
        /*000c*/ 	.word	0x00000000
        /*0010*/ 	.short	0x0000
        /*0012*/ 	.short	0x0000
        /*0014*/ 	.byte	0x00, 0xf5, 0x21, 0x00


	//----- nvinfo : EIATTR_SPARSE_MMA_MASK
	.align		4
.L_9:
        /*0018*/ 	.byte	0x03, 0x50
        /*001a*/ 	.short	0x0000


	//----- nvinfo : EIATTR_MAXREG_COUNT
	.align		4
        /*001c*/ 	.byte	0x03, 0x1b
        /*001e*/ 	.short	0x00ff


	//----- nvinfo : EIATTR_MERCURY_ISA_VERSION
	.align		4
        /*0020*/ 	.byte	0x03, 0x5f
        /*0022*/ 	.short	0x0101


	//----- nvinfo : EIATTR_VRC_CTA_INIT_COUNT
	.align		4
        /*0024*/ 	.byte	0x02, 0x4a
	.zero		1
	.zero		1


	//----- nvinfo : EIATTR_EXIT_INSTR_OFFSETS
	.align		4
        /*0028*/ 	.byte	0x04, 0x1c
        /*002a*/ 	.short	(.L_11 - .L_10)


	//   ....[0]....
.L_10:
        /*002c*/ 	.word	0x00000070


	//----- nvinfo : EIATTR_CBANK_PARAM_SIZE
	.align		4
.L_11:
        /*0030*/ 	.byte	0x03, 0x19
        /*0032*/ 	.short	0x0008


	//----- nvinfo : EIATTR_PARAM_CBANK
	.align		4
        /*0034*/ 	.byte	0x04, 0x0a
        /*0036*/ 	.short	(.L_13 - .L_12)
	.align		4
.L_12:
        /*0038*/ 	.word	index@(.nv.constant0._Z1KPi)
        /*003c*/ 	.short	0x0380
        /*003e*/ 	.short	0x0008


	//----- nvinfo : EIATTR_SW_WAR
	.align		4
.L_13:
        /*0040*/ 	.byte	0x04, 0x36
        /*0042*/ 	.short	(.L_15 - .L_14)
.L_14:
        /*0044*/ 	.word	0x00000008
.L_15:


//--------------------- .nv.callgraph             --------------------------
	.section	.nv.callgraph,"",@"SHT_CUDA_CALLGRAPH"
	.align	4
	.sectionentsize	8
	.align		4
        /*0000*/ 	.word	0x00000000
	.align		4
        /*0004*/ 	.word	0xffffffff
	.align		4
        /*0008*/ 	.word	0x00000000
	.align		4
        /*000c*/ 	.word	0xfffffffe
	.align		4
        /*0010*/ 	.word	0x00000000
	.align		4
        /*0014*/ 	.word	0xfffffffd
	.align		4
        /*0018*/ 	.word	0x00000000
	.align		4
        /*001c*/ 	.word	0xfffffffc


//--------------------- .text._Z1KPi              --------------------------
	.section	.text._Z1KPi,"ax",@progbits
	.align	128
        .global         _Z1KPi
        .type           _Z1KPi,@function
        .size           _Z1KPi,(.L_x_1 - _Z1KPi)
        .other          _Z1KPi,@"STO_CUDA_ENTRY STV_DEFAULT"
_Z1KPi:
.text._Z1KPi:
[----:B------:R-:W-:Y:S01]  /*0000*/  LDC R1, c[0x0][0x37c] ;  /* 0x0000df00ff017b82 */ /* 0x000fe20000000800 */
[----:B------:R-:W0:Y:S07]  /*0010*/  S2R R5, SR_TID.X ;  /* 0x0000000000057919 */ /* 0x000e2e0000002100 */
[----:B------:R-:W0:Y:S01]  /*0020*/  LDC.64 R2, c[0x0][0x380] ;  /* 0x0000e000ff027b82 */ /* 0x000e220000000a00 */
[----:B------:R-:W1:Y:S01]  /*0030*/  LDCU.64 UR4, c[0x0][0x358] ;  /* 0x00006b00ff0477ac */ /* 0x000e620008000a00 */
[C---:B0-----:R-:W-:Y:S01]  /*0040*/  IMAD.WIDE.U32 R2, R5.reuse, 0x4, R2 ;  /* 0x0000000405027825 */ /* 0x041fe200078e0002 */
[----:B------:R-:W-:-:S05]  /*0050*/  IADD3 R5, PT, PT, R5, 0x1, RZ ;  /* 0x0000000105057810 */ /* 0x000fca0007ffe0ff */
[----:B-1----:R-:W-:Y:S01]  /*0060*/  STG.E desc[UR4][R2.64], R5 ;  /* 0x0000000502007986 */ /* 0x002fe2000c101904 */
[----:B------:R-:W-:Y:S05]  /*0070*/  EXIT ;  /* 0x000000000000794d */ /* 0x000fea0003800000 */
.L_x_0:
[----:B------:R-:W-:-:S00]  /*0080*/  BRA `(.L_x_0) ;  /* 0xfffffffc00fc7947 */ /* 0x000fc0000383ffff */
[----:B------:R-:W-:-:S00]  /*0090*/  NOP ;  /* 0x0000000000007918 */ /* 0x000fc00000000000 */
        /* <DEDUP_REMOVED lines=14> */
.L_x_1:


//--------------------- .nv.shared.reserved.0     --------------------------
	.section	.nv.shared.reserved.0,"aw",@nobits
	.weak		__nv_reservedSMEM_offset_0_alias
	.size		__nv_reservedSMEM_offset_0_alias, 0, 64
	.other		__nv_reservedSMEM_offset_0_alias,@"STO_CUDA_RESERVED_SHARED STV_DEFAULT"
__nv_reservedSMEM_offset_0_alias:
	.zero		0
	.zero		64


//--------------------- .nv.constant0._Z1KPi      --------------------------
	.section	.nv.constant0._Z1KPi,"a",@progbits
	.sectionflags	@""
	.align	4
.nv.constant0._Z1KPi:
	.zero		904


//--------------------- SYMBOLS --------------------------

	.type		.nv.reservedSmem.offset0,@object
	.size		.nv.reservedSmem.offset0,0x4
